//
// Generated by NVIDIA NVVM Compiler
//
// Compiler Build ID: CL-36424714
// Cuda compilation tools, release 13.0, V13.0.88
// Based on NVVM 20.0.0
//

.version 9.0
.target sm_100
.address_size 64

	// .globl	_Z11scan_kernelPfS_
// _ZZ11scan_kernelPfS_E4temp has been demoted

.visible .entry _Z11scan_kernelPfS_(
	.param .u64 .ptr .align 1 _Z11scan_kernelPfS__param_0,
	.param .u64 .ptr .align 1 _Z11scan_kernelPfS__param_1
)
{
	.reg .pred 	%p<4>;
	.reg .b32 	%r<14>;
	.reg .b32 	%f<9>;
	.reg .b64 	%rd<9>;
	// demoted variable
	.shared .align 4 .b8 _ZZ11scan_kernelPfS_E4temp[4096];
	ld.param.u64 	%rd2, [_Z11scan_kernelPfS__param_0];
	ld.param.u64 	%rd1, [_Z11scan_kernelPfS__param_1];
	cvta.to.global.u64 	%rd3, %rd2;
	mov.u32 	%r1, %tid.x;
	mul.wide.u32 	%rd4, %r1, 4;
	add.s64 	%rd5, %rd3, %rd4;
	ld.global.f32 	%f3, [%rd5];
	shl.b32 	%r6, %r1, 2;
	mov.u32 	%r7, _ZZ11scan_kernelPfS_E4temp;
	add.s32 	%r2, %r7, %r6;
	st.shared.f32 	[%r2], %f3;
	bar.sync 	0;
	mov.u32 	%r3, %ntid.x;
	setp.lt.u32 	%p1, %r3, 2;
	@%p1 bra 	$L__BB0_5;
	mov.b32 	%r13, 1;
$L__BB0_2:
	setp.lt.u32 	%p2, %r1, %r13;
	mov.f32 	%f8, 0f00000000;
	@%p2 bra 	$L__BB0_4;
	sub.s32 	%r9, %r1, %r13;
	shl.b32 	%r10, %r9, 2;
	add.s32 	%r12, %r7, %r10;
	ld.shared.f32 	%f8, [%r12];
$L__BB0_4:
	bar.sync 	0;
	ld.shared.f32 	%f5, [%r2];
	add.f32 	%f6, %f8, %f5;
	st.shared.f32 	[%r2], %f6;
	bar.sync 	0;
	shl.b32 	%r13, %r13, 1;
	setp.lt.u32 	%p3, %r13, %r3;
	@%p3 bra 	$L__BB0_2;
$L__BB0_5:
	cvta.to.global.u64 	%rd6, %rd1;
	ld.shared.f32 	%f7, [%r2];
	add.s64 	%rd8, %rd6, %rd4;
	st.global.f32 	[%rd8], %f7;
	ret;

}


// ===== COMPILED SASS (sm_100) =====

	.target	sm_100

	.elftype	@"ET_EXEC"


//--------------------- .note.nv.tkinfo           --------------------------
	.section	.note.nv.tkinfo,"",@"SHT_NOTE"
	.sectionflags	@"SHF_NOTE_NV_TKINFO"
	.tkinfo
        /*0018*/ 	.word	0x00000002
        /*0030*/ 	.string	""
        /*0030*/ 	.string	"ptxas"
        /*0030*/ 	.string	"Cuda compilation tools, release 13.0, V13.0.88"
        /*0030*/ 	.string	"Build cuda_13.0.r13.0/compiler.36424714_0"
        /*0030*/ 	.string	"-arch sm_100 -m 64 "



//--------------------- .note.nv.cuinfo           --------------------------
	.section	.note.nv.cuinfo,"",@"SHT_NOTE"
	.sectionflags	@"SHF_NOTE_NV_CUINFO"
        /*0018*/ 	.short	0x0002
        /*001a*/ 	.short	0x0064
        /*001c*/ 	.short	0x0082
	.zero		2


//--------------------- .nv.info                  --------------------------
	.section	.nv.info,"",@"SHT_CUDA_INFO"
	.align	4


	//----- nvinfo : EIATTR_REGCOUNT
	.align		4
        /*0000*/ 	.byte	0x04, 0x2f
        /*0002*/ 	.short	(.L_1 - .L_0)
	.align		4
.L_0:
        /*0004*/ 	.word	index@(_Z11scan_kernelPfS_)
        /*0008*/ 	.word	0x0000000a


	//----- nvinfo : EIATTR_FRAME_SIZE
	.align		4
.L_1:
        /*000c*/ 	.byte	0x04, 0x11
        /*000e*/ 	.short	(.L_3 - .L_2)
	.align		4
.L_2:
        /*0010*/ 	.word	index@(_Z11scan_kernelPfS_)
        /*0014*/ 	.word	0x00000000


	//----- nvinfo : EIATTR_MIN_STACK_SIZE
	.align		4
.L_3:
        /*0018*/ 	.byte	0x04, 0x12
        /*001a*/ 	.short	(.L_5 - .L_4)
	.align		4
.L_4:
        /*001c*/ 	.word	index@(_Z11scan_kernelPfS_)
        /*0020*/ 	.word	0x00000000
.L_5:


//--------------------- .nv.compat                --------------------------
	.section	.nv.compat,"",@"SHT_CUDA_COMPAT_INFO"
	.align	4
        /*0000*/ 	.byte	0x02, 0x09, 0x00, 0x00, 0x02, 0x02, 0x01, 0x00, 0x02, 0x05, 0x05, 0x00, 0x03, 0x07, 0x01, 0x01
        /*0010*/ 	.byte	0x02, 0x03, 0x00, 0x00, 0x02, 0x06, 0x01, 0x00, 0x04, 0x0b, 0x08, 0x00, 0x09, 0x00, 0x00, 0x00
        /*0020*/ 	.byte	0x00, 0x00, 0x00, 0x00


//--------------------- .nv.info._Z11scan_kernelPfS_ --------------------------
	.section	.nv.info._Z11scan_kernelPfS_,"",@"SHT_CUDA_INFO"
	.sectionflags	@""
	.align	4


	//----- nvinfo : EIATTR_CUDA_API_VERSION
	.align		4
        /*0000*/ 	.byte	0x04, 0x37
        /*0002*/ 	.short	(.L_7 - .L_6)
.L_6:
        /*0004*/ 	.word	0x00000082


	//----- nvinfo : EIATTR_KPARAM_INFO
	.align		4
.L_7:
        /*0008*/ 	.byte	0x04, 0x17
        /*000a*/ 	.short	(.L_9 - .L_8)
.L_8:
        /*000c*/ 	.word	0x00000000
        /*0010*/ 	.short	0x0001
        /*0012*/ 	.short	0x0008
        /*0014*/ 	.byte	0x00, 0xf5, 0x21, 0x00


	//----- nvinfo : EIATTR_KPARAM_INFO
	.align		4
.L_9:
        /*0018*/ 	.byte	0x04, 0x17
        /*001a*/ 	.short	(.L_11 - .L_10)
.L_10:
        /*001c*/ 	.word	0x00000000
        /*0020*/ 	.short	0x0000
        /*0022*/ 	.short	0x0000
        /*0024*/ 	.byte	0x00, 0xf5, 0x21, 0x00


	//----- nvinfo : EIATTR_SPARSE_MMA_MASK
	.align		4
.L_11:
        /*0028*/ 	.byte	0x03, 0x50
        /*002a*/ 	.short	0x0000


	//----- nvinfo : EIATTR_MAXREG_COUNT
	.align		4
        /*002c*/ 	.byte	0x03, 0x1b
        /*002e*/ 	.short	0x00ff


	//----- nvinfo : EIATTR_NUM_BARRIERS
	.align		4
        /*0030*/ 	.byte	0x02, 0x4c
        /*0032*/ 	.byte	0x01
	.zero		1


	//----- nvinfo : EIATTR_MERCURY_ISA_VERSION
	.align		4
        /*0034*/ 	.byte	0x03, 0x5f
        /*0036*/ 	.short	0x0101


	//----- nvinfo : EIATTR_VRC_CTA_INIT_COUNT
	.align		4
        /*0038*/ 	.byte	0x02, 0x4a
	.zero		1
	.zero		1


	//----- nvinfo : EIATTR_EXIT_INSTR_OFFSETS
	.align		4
        /*003c*/ 	.byte	0x04, 0x1c
        /*003e*/ 	.short	(.L_13 - .L_12)


	//   ....[0]....
.L_12:
        /*0040*/ 	.word	0x00000210


	//----- nvinfo : EIATTR_CBANK_PARAM_SIZE
	.align		4
.L_13:
        /*0044*/ 	.byte	0x03, 0x19
        /*0046*/ 	.short	0x0010


	//----- nvinfo : EIATTR_PARAM_CBANK
	.align		4
        /*0048*/ 	.byte	0x04, 0x0a
        /*004a*/ 	.short	(.L_15 - .L_14)
	.align		4
.L_14:
        /*004c*/ 	.word	index@(.nv.constant0._Z11scan_kernelPfS_)
        /*0050*/ 	.short	0x0380
        /*0052*/ 	.short	0x0010


	//----- nvinfo : EIATTR_SW_WAR
	.align		4
.L_15:
        /*0054*/ 	.byte	0x04, 0x36
        /*0056*/ 	.short	(.L_17 - .L_16)
.L_16:
        /*0058*/ 	.word	0x00000008
.L_17:


//--------------------- .nv.callgraph             --------------------------
	.section	.nv.callgraph,"",@"SHT_CUDA_CALLGRAPH"
	.align	4
	.sectionentsize	8
	.align		4
        /*0000*/ 	.word	0x00000000
	.align		4
        /*0004*/ 	.word	0xffffffff
	.align		4
        /*0008*/ 	.word	0x00000000
	.align		4
        /*000c*/ 	.word	0xfffffffe
	.align		4
        /*0010*/ 	.word	0x00000000
	.align		4
        /*0014*/ 	.word	0xfffffffd
	.align		4
        /*0018*/ 	.word	0x00000000
	.align		4
        /*001c*/ 	.word	0xfffffffc


//--------------------- .text._Z11scan_kernelPfS_ --------------------------
	.section	.text._Z11scan_kernelPfS_,"ax",@progbits
	.align	128
        .global         _Z11scan_kernelPfS_
        .type           _Z11scan_kernelPfS_,@function
        .size           _Z11scan_kernelPfS_,(.L_x_3 - _Z11scan_kernelPfS_)
        .other          _Z11scan_kernelPfS_,@"STO_CUDA_ENTRY STV_DEFAULT"
_Z11scan_kernelPfS_:
.text._Z11scan_kernelPfS_:
[----:B------:R-:W-:Y:S01]  /*0000*/  LDC R1, c[0x0][0x37c] ;  /* 0x0000df00ff017b82 */ /* 0x000fe20000000800 */
[----:B------:R-:W0:Y:S07]  /*0010*/  S2R R7, SR_TID.X ;  /* 0x0000000000077919 */ /* 0x000e2e0000002100 */
[----:B------:R-:W0:Y:S01]  /*0020*/  LDC.64 R2, c[0x0][0x380] ;  /* 0x0000e000ff027b82 */ /* 0x000e220000000a00 */
[----:B------:R-:W1:Y:S01]  /*0030*/  LDCU.64 UR6, c[0x0][0x358] ;  /* 0x00006b00ff0677ac */ /* 0x000e620008000a00 */
[----:B0-----:R-:W-:-:S06]  /*0040*/  IMAD.WIDE.U32 R2, R7, 0x4, R2 ;  /* 0x0000000407027825 */ /* 0x001fcc00078e0002 */
[----:B-1----:R-:W2:Y:S01]  /*0050*/  LDG.E R2, desc[UR6][R2.64] ;  /* 0x0000000602027981 */ /* 0x002ea2000c1e1900 */
[----:B------:R-:W0:Y:S01]  /*0060*/  S2UR UR5, SR_CgaCtaId ;  /* 0x00000000000579c3 */ /* 0x000e220000008800 */
[----:B------:R-:W-:Y:S01]  /*0070*/  UMOV UR4, 0x400 ;  /* 0x0000040000047882 */ /* 0x000fe20000000000 */
[----:B------:R-:W1:Y:S02]  /*0080*/  LDCU UR8, c[0x0][0x360] ;  /* 0x00006c00ff0877ac */ /* 0x000e640008000800 */
[----:B-1----:R-:W-:Y:S02]  /*0090*/  UISETP.GE.U32.AND UP0, UPT, UR8, 0x2, UPT ;  /* 0x000000020800788c */ /* 0x002fe4000bf06070 */
[----:B0-----:R-:W-:-:S06]  /*00a0*/  ULEA UR4, UR5, UR4, 0x18 ;  /* 0x0000000405047291 */ /* 0x001fcc000f8ec0ff */
[----:B------:R-:W-:-:S05]  /*00b0*/  LEA R5, R7, UR4, 0x2 ;  /* 0x0000000407057c11 */ /* 0x000fca000f8e10ff */
[----:B--2---:R0:W-:Y:S01]  /*00c0*/  STS [R5], R2 ;  /* 0x0000000205007388 */ /* 0x0041e20000000800 */
[----:B------:R-:W-:Y:S06]  /*00d0*/  BAR.SYNC.DEFER_BLOCKING 0x0 ;  /* 0x0000000000007b1d */ /* 0x000fec0000010000 */
[----:B------:R-:W-:Y:S05]  /*00e0*/  BRA.U !UP0, `(.L_x_0) ;  /* 0x0000000108387547 */ /* 0x000fea000b800000 */
[----:B------:R-:W-:-:S05]  /*00f0*/  UMOV UR5, 0x1 ;  /* 0x0000000100057882 */ /* 0x000fca0000000000 */
.L_x_1:
[----:B------:R-:W-:Y:S01]  /*0100*/  ISETP.GE.U32.AND P0, PT, R7, UR5, PT ;  /* 0x0000000507007c0c */ /* 0x000fe2000bf06070 */
[----:B-1----:R-:W-:-:S12]  /*0110*/  HFMA2 R0, -RZ, RZ, 0, 0 ;  /* 0x00000000ff007431 */ /* 0x002fd800000001ff */
[----:B0-----:R-:W-:Y:S01]  /*0120*/  @P0 IADD3 R2, PT, PT, R7, -UR5, RZ ;  /* 0x8000000507020c10 */ /* 0x001fe2000fffe0ff */
[----:B------:R-:W-:-:S03]  /*0130*/  USHF.L.U32 UR5, UR5, 0x1, URZ ;  /* 0x0000000105057899 */ /* 0x000fc600080006ff */
[----:B------:R-:W-:Y:S01]  /*0140*/  @P0 LEA R2, R2, UR4, 0x2 ;  /* 0x0000000402020c11 */ /* 0x000fe2000f8e10ff */
[----:B------:R-:W-:-:S04]  /*0150*/  UISETP.GE.U32.AND UP0, UPT, UR5, UR8, UPT ;  /* 0x000000080500728c */ /* 0x000fc8000bf06070 */
[----:B------:R-:W-:Y:S01]  /*0160*/  @P0 LDS R0, [R2] ;  /* 0x0000000002000984 */ /* 0x000fe20000000800 */
[----:B------:R-:W-:Y:S06]  /*0170*/  BAR.SYNC.DEFER_BLOCKING 0x0 ;  /* 0x0000000000007b1d */ /* 0x000fec0000010000 */
[----:B------:R-:W0:Y:S02]  /*0180*/  LDS R3, [R5] ;  /* 0x0000000005037984 */ /* 0x000e240000000800 */
[----:B0-----:R-:W-:-:S05]  /*0190*/  FADD R0, R3, R0 ;  /* 0x0000000003007221 */ /* 0x001fca0000000000 */
[----:B------:R1:W-:Y:S01]  /*01a0*/  STS [R5], R0 ;  /* 0x0000000005007388 */ /* 0x0003e20000000800 */
[----:B------:R-:W-:Y:S06]  /*01b0*/  BAR.SYNC.DEFER_BLOCKING 0x0 ;  /* 0x0000000000007b1d */ /* 0x000fec0000010000 */
[----:B------:R-:W-:Y:S05]  /*01c0*/  BRA.U !UP0, `(.L_x_1) ;  /* 0xfffffffd08cc7547 */ /* 0x000fea000b83ffff */
.L_x_0:
[----:B01----:R-:W0:Y:S01]  /*01d0*/  LDS R5, [R5] ;  /* 0x0000000005057984 */ /* 0x003e220000000800 */
[----:B------:R-:W1:Y:S02]  /*01e0*/  LDC.64 R2, c[0x0][0x388] ;  /* 0x0000e200ff027b82 */ /* 0x000e640000000a00 */
[----:B-1----:R-:W-:-:S05]  /*01f0*/  IMAD.WIDE.U32 R2, R7, 0x4, R2 ;  /* 0x0000000407027825 */ /* 0x002fca00078e0002 */
[----:B0-----:R-:W-:Y:S01]  /*0200*/  STG.E desc[UR6][R2.64], R5 ;  /* 0x0000000502007986 */ /* 0x001fe2000c101906 */
[----:B------:R-:W-:Y:S05]  /*0210*/  EXIT ;  /* 0x000000000000794d */ /* 0x000fea0003800000 */
.L_x_2:
[----:B------:R-:W-:-:S00]  /*0220*/  BRA `(.L_x_2) ;  /* 0xfffffffc00fc7947 */ /* 0x000fc0000383ffff */
[----:B------:R-:W-:-:S00]  /*0230*/  NOP ;  /* 0x0000000000007918 */ /* 0x000fc00000000000 */
        /* <DEDUP_REMOVED lines=12> */
.L_x_3:


//--------------------- .nv.shared._Z11scan_kernelPfS_ --------------------------
	.section	.nv.shared._Z11scan_kernelPfS_,"aw",@nobits
	.sectionflags	@""
	.align	4
.nv.shared._Z11scan_kernelPfS_:
	.zero		5120


//--------------------- .nv.shared.reserved.0     --------------------------
	.section	.nv.shared.reserved.0,"aw",@nobits
	.weak		__nv_reservedSMEM_offset_0_alias
	.size		__nv_reservedSMEM_offset_0_alias, 0, 64
	.other		__nv_reservedSMEM_offset_0_alias,@"STO_CUDA_RESERVED_SHARED STV_DEFAULT"
__nv_reservedSMEM_offset_0_alias:
	.zero		0
	.zero		64


//--------------------- .nv.constant0._Z11scan_kernelPfS_ --------------------------
	.section	.nv.constant0._Z11scan_kernelPfS_,"a",@progbits
	.sectionflags	@""
	.align	4
.nv.constant0._Z11scan_kernelPfS_:
	.zero		912


//--------------------- SYMBOLS --------------------------

	.type		.nv.reservedSmem.offset0,@object
	.size		.nv.reservedSmem.offset0,0x4
	.type		.nv.reservedSmem.cap,@object
	.size		.nv.reservedSmem.cap,0x4
